//
// Generated by NVIDIA NVVM Compiler
//
// Compiler Build ID: CL-36424714
// Cuda compilation tools, release 13.0, V13.0.88
// Based on NVVM 20.0.0
//

.version 9.0
.target sm_100
.address_size 64


.entry _Z11matMultCUDAPKfmS0_mPfmi(
	.param .u64 .ptr .align 1 _Z11matMultCUDAPKfmS0_mPfmi_param_0,
	.param .u64 _Z11matMultCUDAPKfmS0_mPfmi_param_1,
	.param .u64 .ptr .align 1 _Z11matMultCUDAPKfmS0_mPfmi_param_2,
	.param .u64 _Z11matMultCUDAPKfmS0_mPfmi_param_3,
	.param .u64 .ptr .align 1 _Z11matMultCUDAPKfmS0_mPfmi_param_4,
	.param .u64 _Z11matMultCUDAPKfmS0_mPfmi_param_5,
	.param .u32 _Z11matMultCUDAPKfmS0_mPfmi_param_6
)
{


	ret;

}


// ===== COMPILED SASS (sm_100) =====

	.target	sm_100

	.elftype	@"ET_EXEC"


//--------------------- .note.nv.tkinfo           --------------------------
	.section	.note.nv.tkinfo,"",@"SHT_NOTE"
	.sectionflags	@"SHF_NOTE_NV_TKINFO"
	.tkinfo
        /*0018*/ 	.word	0x00000002
        /*0030*/ 	.string	""
        /*0030*/ 	.string	"ptxas"
        /*0030*/ 	.string	"Cuda compilation tools, release 13.0, V13.0.88"
        /*0030*/ 	.string	"Build cuda_13.0.r13.0/compiler.36424714_0"
        /*0030*/ 	.string	"-arch sm_100 -m 64 "



//--------------------- .note.nv.cuinfo           --------------------------
	.section	.note.nv.cuinfo,"",@"SHT_NOTE"
	.sectionflags	@"SHF_NOTE_NV_CUINFO"
        /*0018*/ 	.short	0x0002
        /*001a*/ 	.short	0x0064
        /*001c*/ 	.short	0x0082
	.zero		2


//--------------------- .nv.info                  --------------------------
	.section	.nv.info,"",@"SHT_CUDA_INFO"
	.align	4


	//----- nvinfo : EIATTR_REGCOUNT
	.align		4
        /*0000*/ 	.byte	0x04, 0x2f
        /*0002*/ 	.short	(.L_1 - .L_0)
	.align		4
.L_0:
        /*0004*/ 	.word	index@(_Z11matMultCUDAPKfmS0_mPfmi)
        /*0008*/ 	.word	0x00000004


	//----- nvinfo : EIATTR_FRAME_SIZE
	.align		4
.L_1:
        /*000c*/ 	.byte	0x04, 0x11
        /*000e*/ 	.short	(.L_3 - .L_2)
	.align		4
.L_2:
        /*0010*/ 	.word	index@(_Z11matMultCUDAPKfmS0_mPfmi)
        /*0014*/ 	.word	0x00000000


	//----- nvinfo : EIATTR_MIN_STACK_SIZE
	.align		4
.L_3:
        /*0018*/ 	.byte	0x04, 0x12
        /*001a*/ 	.short	(.L_5 - .L_4)
	.align		4
.L_4:
        /*001c*/ 	.word	index@(_Z11matMultCUDAPKfmS0_mPfmi)
        /*0020*/ 	.word	0x00000000
.L_5:


//--------------------- .nv.compat                --------------------------
	.section	.nv.compat,"",@"SHT_CUDA_COMPAT_INFO"
	.align	4
        /*0000*/ 	.byte	0x02, 0x09, 0x00, 0x00, 0x02, 0x02, 0x01, 0x00, 0x02, 0x05, 0x05, 0x00, 0x03, 0x07, 0x01, 0x01
        /*0010*/ 	.byte	0x02, 0x03, 0x00, 0x00, 0x02, 0x06, 0x01, 0x00, 0x04, 0x0b, 0x08, 0x00, 0x09, 0x00, 0x00, 0x00
        /*0020*/ 	.byte	0x00, 0x00, 0x00, 0x00


//--------------------- .nv.info._Z11matMultCUDAPKfmS0_mPfmi --------------------------
	.section	.nv.info._Z11matMultCUDAPKfmS0_mPfmi,"",@"SHT_CUDA_INFO"
	.sectionflags	@""
	.align	4


	//----- nvinfo : EIATTR_CUDA_API_VERSION
	.align		4
        /*0000*/ 	.byte	0x04, 0x37
        /*0002*/ 	.short	(.L_7 - .L_6)
.L_6:
        /*0004*/ 	.word	0x00000082


	//----- nvinfo : EIATTR_KPARAM_INFO
	.align		4
.L_7:
        /*0008*/ 	.byte	0x04, 0x17
        /*000a*/ 	.short	(.L_9 - .L_8)
.L_8:
        /*000c*/ 	.word	0x00000000
        /*0010*/ 	.short	0x0006
        /*0012*/ 	.short	0x0030
        /*0014*/ 	.byte	0x00, 0xf0, 0x11, 0x00


	//----- nvinfo : EIATTR_KPARAM_INFO
	.align		4
.L_9:
        /*0018*/ 	.byte	0x04, 0x17
        /*001a*/ 	.short	(.L_11 - .L_10)
.L_10:
        /*001c*/ 	.word	0x00000000
        /*0020*/ 	.short	0x0005
        /*0022*/ 	.short	0x0028
        /*0024*/ 	.byte	0x00, 0xf0, 0x21, 0x00


	//----- nvinfo : EIATTR_KPARAM_INFO
	.align		4
.L_11:
        /*0028*/ 	.byte	0x04, 0x17
        /*002a*/ 	.short	(.L_13 - .L_12)
.L_12:
        /*002c*/ 	.word	0x00000000
        /*0030*/ 	.short	0x0004
        /*0032*/ 	.short	0x0020
        /*0034*/ 	.byte	0x00, 0xf5, 0x21, 0x00


	//----- nvinfo : EIATTR_KPARAM_INFO
	.align		4
.L_13:
        /*0038*/ 	.byte	0x04, 0x17
        /*003a*/ 	.short	(.L_15 - .L_14)
.L_14:
        /*003c*/ 	.word	0x00000000
        /*0040*/ 	.short	0x0003
        /*0042*/ 	.short	0x0018
        /*0044*/ 	.byte	0x00, 0xf0, 0x21, 0x00


	//----- nvinfo : EIATTR_KPARAM_INFO
	.align		4
.L_15:
        /*0048*/ 	.byte	0x04, 0x17
        /*004a*/ 	.short	(.L_17 - .L_16)
.L_16:
        /*004c*/ 	.word	0x00000000
        /*0050*/ 	.short	0x0002
        /*0052*/ 	.short	0x0010
        /*0054*/ 	.byte	0x00, 0xf5, 0x21, 0x00


	//----- nvinfo : EIATTR_KPARAM_INFO
	.align		4
.L_17:
        /*0058*/ 	.byte	0x04, 0x17
        /*005a*/ 	.short	(.L_19 - .L_18)
.L_18:
        /*005c*/ 	.word	0x00000000
        /*0060*/ 	.short	0x0001
        /*0062*/ 	.short	0x0008
        /*0064*/ 	.byte	0x00, 0xf0, 0x21, 0x00


	//----- nvinfo : EIATTR_KPARAM_INFO
	.align		4
.L_19:
        /*0068*/ 	.byte	0x04, 0x17
        /*006a*/ 	.short	(.L_21 - .L_20)
.L_20:
        /*006c*/ 	.word	0x00000000
        /*0070*/ 	.short	0x0000
        /*0072*/ 	.short	0x0000
        /*0074*/ 	.byte	0x00, 0xf5, 0x21, 0x00


	//----- nvinfo : EIATTR_SPARSE_MMA_MASK
	.align		4
.L_21:
        /*0078*/ 	.byte	0x03, 0x50
        /*007a*/ 	.short	0x0000


	//----- nvinfo : EIATTR_MAXREG_COUNT
	.align		4
        /*007c*/ 	.byte	0x03, 0x1b
        /*007e*/ 	.short	0x00ff


	//----- nvinfo : EIATTR_MERCURY_ISA_VERSION
	.align		4
        /*0080*/ 	.byte	0x03, 0x5f
        /*0082*/ 	.short	0x0101


	//----- nvinfo : EIATTR_VRC_CTA_INIT_COUNT
	.align		4
        /*0084*/ 	.byte	0x02, 0x4a
	.zero		1
	.zero		1


	//----- nvinfo : EIATTR_EXIT_INSTR_OFFSETS
	.align		4
        /*0088*/ 	.byte	0x04, 0x1c
        /*008a*/ 	.short	(.L_23 - .L_22)


	//   ....[0]....
.L_22:
        /*008c*/ 	.word	0x00000010


	//----- nvinfo : EIATTR_CBANK_PARAM_SIZE
	.align		4
.L_23:
        /*0090*/ 	.byte	0x03, 0x19
        /*0092*/ 	.short	0x0034


	//----- nvinfo : EIATTR_PARAM_CBANK
	.align		4
        /*0094*/ 	.byte	0x04, 0x0a
        /*0096*/ 	.short	(.L_25 - .L_24)
	.align		4
.L_24:
        /*0098*/ 	.word	index@(.nv.constant0._Z11matMultCUDAPKfmS0_mPfmi)
        /*009c*/ 	.short	0x0380
        /*009e*/ 	.short	0x0034


	//----- nvinfo : EIATTR_SW_WAR
	.align		4
.L_25:
        /*00a0*/ 	.byte	0x04, 0x36
        /*00a2*/ 	.short	(.L_27 - .L_26)
.L_26:
        /*00a4*/ 	.word	0x00000008
.L_27:


//--------------------- .nv.callgraph             --------------------------
	.section	.nv.callgraph,"",@"SHT_CUDA_CALLGRAPH"
	.align	4
	.sectionentsize	8
	.align		4
        /*0000*/ 	.word	0x00000000
	.align		4
        /*0004*/ 	.word	0xffffffff
	.align		4
        /*0008*/ 	.word	0x00000000
	.align		4
        /*000c*/ 	.word	0xfffffffe
	.align		4
        /*0010*/ 	.word	0x00000000
	.align		4
        /*0014*/ 	.word	0xfffffffd
	.align		4
        /*0018*/ 	.word	0x00000000
	.align		4
        /*001c*/ 	.word	0xfffffffc


//--------------------- .text._Z11matMultCUDAPKfmS0_mPfmi --------------------------
	.section	.text._Z11matMultCUDAPKfmS0_mPfmi,"ax",@progbits
	.align	128
.text._Z11matMultCUDAPKfmS0_mPfmi:
        .type           _Z11matMultCUDAPKfmS0_mPfmi,@function
        .size           _Z11matMultCUDAPKfmS0_mPfmi,(.L_x_1 - _Z11matMultCUDAPKfmS0_mPfmi)
        .other          _Z11matMultCUDAPKfmS0_mPfmi,@"STO_CUDA_ENTRY STV_DEFAULT"
_Z11matMultCUDAPKfmS0_mPfmi:
[----:B------:R-:W-:Y:S01]  /*0000*/  LDC R1, c[0x0][0x37c] ;  /* 0x0000df00ff017b82 */ /* 0x000fe20000000800 */
[----:B------:R-:W-:Y:S05]  /*0010*/  EXIT ;  /* 0x000000000000794d */ /* 0x000fea0003800000 */
.L_x_0:
[----:B------:R-:W-:-:S00]  /*0020*/  BRA `(.L_x_0) ;  /* 0xfffffffc00fc7947 */ /* 0x000fc0000383ffff */
[----:B------:R-:W-:-:S00]  /*0030*/  NOP ;  /* 0x0000000000007918 */ /* 0x000fc00000000000 */
        /* <DEDUP_REMOVED lines=12> */
.L_x_1:


//--------------------- .nv.shared.reserved.0     --------------------------
	.section	.nv.shared.reserved.0,"aw",@nobits
	.weak		__nv_reservedSMEM_offset_0_alias
	.size		__nv_reservedSMEM_offset_0_alias, 0, 64
	.other		__nv_reservedSMEM_offset_0_alias,@"STO_CUDA_RESERVED_SHARED STV_DEFAULT"
__nv_reservedSMEM_offset_0_alias:
	.zero		0
	.zero		64


//--------------------- .nv.constant0._Z11matMultCUDAPKfmS0_mPfmi --------------------------
	.section	.nv.constant0._Z11matMultCUDAPKfmS0_mPfmi,"a",@progbits
	.sectionflags	@""
	.align	4
.nv.constant0._Z11matMultCUDAPKfmS0_mPfmi:
	.zero		948


//--------------------- SYMBOLS --------------------------

	.type		.nv.reservedSmem.offset0,@object
	.size		.nv.reservedSmem.offset0,0x4
